//
// Generated by NVIDIA NVVM Compiler
//
// Compiler Build ID: CL-36424714
// Cuda compilation tools, release 13.0, V13.0.88
// Based on NVVM 20.0.0
//

.version 9.0
.target sm_100
.address_size 64

	// .globl	_Z15subtract_scalarPKfPffi

.visible .entry _Z15subtract_scalarPKfPffi(
	.param .u64 .ptr .align 1 _Z15subtract_scalarPKfPffi_param_0,
	.param .u64 .ptr .align 1 _Z15subtract_scalarPKfPffi_param_1,
	.param .f32 _Z15subtract_scalarPKfPffi_param_2,
	.param .u32 _Z15subtract_scalarPKfPffi_param_3
)
{
	.reg .pred 	%p<2>;
	.reg .b32 	%r<6>;
	.reg .b32 	%f<4>;
	.reg .b64 	%rd<8>;

	ld.param.u64 	%rd1, [_Z15subtract_scalarPKfPffi_param_0];
	ld.param.u64 	%rd2, [_Z15subtract_scalarPKfPffi_param_1];
	ld.param.f32 	%f1, [_Z15subtract_scalarPKfPffi_param_2];
	ld.param.u32 	%r2, [_Z15subtract_scalarPKfPffi_param_3];
	mov.u32 	%r3, %ctaid.x;
	mov.u32 	%r4, %ntid.x;
	mov.u32 	%r5, %tid.x;
	mad.lo.s32 	%r1, %r3, %r4, %r5;
	setp.ge.s32 	%p1, %r1, %r2;
	@%p1 bra 	$L__BB0_2;
	cvta.to.global.u64 	%rd3, %rd1;
	cvta.to.global.u64 	%rd4, %rd2;
	mul.wide.s32 	%rd5, %r1, 4;
	add.s64 	%rd6, %rd3, %rd5;
	ld.global.f32 	%f2, [%rd6];
	sub.f32 	%f3, %f1, %f2;
	add.s64 	%rd7, %rd4, %rd5;
	st.global.f32 	[%rd7], %f3;
$L__BB0_2:
	ret;

}


// ===== COMPILED SASS (sm_100) =====

	.target	sm_100

	.elftype	@"ET_EXEC"


//--------------------- .note.nv.tkinfo           --------------------------
	.section	.note.nv.tkinfo,"",@"SHT_NOTE"
	.sectionflags	@"SHF_NOTE_NV_TKINFO"
	.tkinfo
        /*0018*/ 	.word	0x00000002
        /*0030*/ 	.string	""
        /*0030*/ 	.string	"ptxas"
        /*0030*/ 	.string	"Cuda compilation tools, release 13.0, V13.0.88"
        /*0030*/ 	.string	"Build cuda_13.0.r13.0/compiler.36424714_0"
        /*0030*/ 	.string	"-arch sm_100 -m 64 "



//--------------------- .note.nv.cuinfo           --------------------------
	.section	.note.nv.cuinfo,"",@"SHT_NOTE"
	.sectionflags	@"SHF_NOTE_NV_CUINFO"
        /*0018*/ 	.short	0x0002
        /*001a*/ 	.short	0x0064
        /*001c*/ 	.short	0x0082
	.zero		2


//--------------------- .nv.info                  --------------------------
	.section	.nv.info,"",@"SHT_CUDA_INFO"
	.align	4


	//----- nvinfo : EIATTR_REGCOUNT
	.align		4
        /*0000*/ 	.byte	0x04, 0x2f
        /*0002*/ 	.short	(.L_1 - .L_0)
	.align		4
.L_0:
        /*0004*/ 	.word	index@(_Z15subtract_scalarPKfPffi)
        /*0008*/ 	.word	0x0000000a


	//----- nvinfo : EIATTR_FRAME_SIZE
	.align		4
.L_1:
        /*000c*/ 	.byte	0x04, 0x11
        /*000e*/ 	.short	(.L_3 - .L_2)
	.align		4
.L_2:
        /*0010*/ 	.word	index@(_Z15subtract_scalarPKfPffi)
        /*0014*/ 	.word	0x00000000


	//----- nvinfo : EIATTR_MIN_STACK_SIZE
	.align		4
.L_3:
        /*0018*/ 	.byte	0x04, 0x12
        /*001a*/ 	.short	(.L_5 - .L_4)
	.align		4
.L_4:
        /*001c*/ 	.word	index@(_Z15subtract_scalarPKfPffi)
        /*0020*/ 	.word	0x00000000
.L_5:


//--------------------- .nv.compat                --------------------------
	.section	.nv.compat,"",@"SHT_CUDA_COMPAT_INFO"
	.align	4
        /*0000*/ 	.byte	0x02, 0x09, 0x00, 0x00, 0x02, 0x02, 0x01, 0x00, 0x02, 0x05, 0x05, 0x00, 0x03, 0x07, 0x01, 0x01
        /*0010*/ 	.byte	0x02, 0x03, 0x00, 0x00, 0x02, 0x06, 0x01, 0x00, 0x04, 0x0b, 0x08, 0x00, 0x09, 0x00, 0x00, 0x00
        /*0020*/ 	.byte	0x00, 0x00, 0x00, 0x00


//--------------------- .nv.info._Z15subtract_scalarPKfPffi --------------------------
	.section	.nv.info._Z15subtract_scalarPKfPffi,"",@"SHT_CUDA_INFO"
	.sectionflags	@""
	.align	4


	//----- nvinfo : EIATTR_CUDA_API_VERSION
	.align		4
        /*0000*/ 	.byte	0x04, 0x37
        /*0002*/ 	.short	(.L_7 - .L_6)
.L_6:
        /*0004*/ 	.word	0x00000082


	//----- nvinfo : EIATTR_KPARAM_INFO
	.align		4
.L_7:
        /*0008*/ 	.byte	0x04, 0x17
        /*000a*/ 	.short	(.L_9 - .L_8)
.L_8:
        /*000c*/ 	.word	0x00000000
        /*0010*/ 	.short	0x0003
        /*0012*/ 	.short	0x0014
        /*0014*/ 	.byte	0x00, 0xf0, 0x11, 0x00


	//----- nvinfo : EIATTR_KPARAM_INFO
	.align		4
.L_9:
        /*0018*/ 	.byte	0x04, 0x17
        /*001a*/ 	.short	(.L_11 - .L_10)
.L_10:
        /*001c*/ 	.word	0x00000000
        /*0020*/ 	.short	0x0002
        /*0022*/ 	.short	0x0010
        /*0024*/ 	.byte	0x00, 0xf0, 0x11, 0x00


	//----- nvinfo : EIATTR_KPARAM_INFO
	.align		4
.L_11:
        /*0028*/ 	.byte	0x04, 0x17
        /*002a*/ 	.short	(.L_13 - .L_12)
.L_12:
        /*002c*/ 	.word	0x00000000
        /*0030*/ 	.short	0x0001
        /*0032*/ 	.short	0x0008
        /*0034*/ 	.byte	0x00, 0xf5, 0x21, 0x00


	//----- nvinfo : EIATTR_KPARAM_INFO
	.align		4
.L_13:
        /*0038*/ 	.byte	0x04, 0x17
        /*003a*/ 	.short	(.L_15 - .L_14)
.L_14:
        /*003c*/ 	.word	0x00000000
        /*0040*/ 	.short	0x0000
        /*0042*/ 	.short	0x0000
        /*0044*/ 	.byte	0x00, 0xf5, 0x21, 0x00


	//----- nvinfo : EIATTR_SPARSE_MMA_MASK
	.align		4
.L_15:
        /*0048*/ 	.byte	0x03, 0x50
        /*004a*/ 	.short	0x0000


	//----- nvinfo : EIATTR_MAXREG_COUNT
	.align		4
        /*004c*/ 	.byte	0x03, 0x1b
        /*004e*/ 	.short	0x00ff


	//----- nvinfo : EIATTR_MERCURY_ISA_VERSION
	.align		4
        /*0050*/ 	.byte	0x03, 0x5f
        /*0052*/ 	.short	0x0101


	//----- nvinfo : EIATTR_VRC_CTA_INIT_COUNT
	.align		4
        /*0054*/ 	.byte	0x02, 0x4a
	.zero		1
	.zero		1


	//----- nvinfo : EIATTR_EXIT_INSTR_OFFSETS
	.align		4
        /*0058*/ 	.byte	0x04, 0x1c
        /*005a*/ 	.short	(.L_17 - .L_16)


	//   ....[0]....
.L_16:
        /*005c*/ 	.word	0x00000070


	//   ....[1]....
        /*0060*/ 	.word	0x00000110


	//----- nvinfo : EIATTR_CBANK_PARAM_SIZE
	.align		4
.L_17:
        /*0064*/ 	.byte	0x03, 0x19
        /*0066*/ 	.short	0x0018


	//----- nvinfo : EIATTR_PARAM_CBANK
	.align		4
        /*0068*/ 	.byte	0x04, 0x0a
        /*006a*/ 	.short	(.L_19 - .L_18)
	.align		4
.L_18:
        /*006c*/ 	.word	index@(.nv.constant0._Z15subtract_scalarPKfPffi)
        /*0070*/ 	.short	0x0380
        /*0072*/ 	.short	0x0018


	//----- nvinfo : EIATTR_SW_WAR
	.align		4
.L_19:
        /*0074*/ 	.byte	0x04, 0x36
        /*0076*/ 	.short	(.L_21 - .L_20)
.L_20:
        /*0078*/ 	.word	0x00000008
.L_21:


//--------------------- .nv.callgraph             --------------------------
	.section	.nv.callgraph,"",@"SHT_CUDA_CALLGRAPH"
	.align	4
	.sectionentsize	8
	.align		4
        /*0000*/ 	.word	0x00000000
	.align		4
        /*0004*/ 	.word	0xffffffff
	.align		4
        /*0008*/ 	.word	0x00000000
	.align		4
        /*000c*/ 	.word	0xfffffffe
	.align		4
        /*0010*/ 	.word	0x00000000
	.align		4
        /*0014*/ 	.word	0xfffffffd
	.align		4
        /*0018*/ 	.word	0x00000000
	.align		4
        /*001c*/ 	.word	0xfffffffc


//--------------------- .text._Z15subtract_scalarPKfPffi --------------------------
	.section	.text._Z15subtract_scalarPKfPffi,"ax",@progbits
	.align	128
        .global         _Z15subtract_scalarPKfPffi
        .type           _Z15subtract_scalarPKfPffi,@function
        .size           _Z15subtract_scalarPKfPffi,(.L_x_1 - _Z15subtract_scalarPKfPffi)
        .other          _Z15subtract_scalarPKfPffi,@"STO_CUDA_ENTRY STV_DEFAULT"
_Z15subtract_scalarPKfPffi:
.text._Z15subtract_scalarPKfPffi:
[----:B------:R-:W-:Y:S01]  /*0000*/  LDC R1, c[0x0][0x37c] ;  /* 0x0000df00ff017b82 */ /* 0x000fe20000000800 */
[----:B------:R-:W0:Y:S07]  /*0010*/  S2R R0, SR_TID.X ;  /* 0x0000000000007919 */ /* 0x000e2e0000002100 */
[----:B------:R-:W0:Y:S01]  /*0020*/  S2UR UR4, SR_CTAID.X ;  /* 0x00000000000479c3 */ /* 0x000e220000002500 */
[----:B------:R-:W1:Y:S07]  /*0030*/  LDCU UR5, c[0x0][0x394] ;  /* 0x00007280ff0577ac */ /* 0x000e6e0008000800 */
[----:B------:R-:W0:Y:S02]  /*0040*/  LDC R7, c[0x0][0x360] ;  /* 0x0000d800ff077b82 */ /* 0x000e240000000800 */
[----:B0-----:R-:W-:-:S05]  /*0050*/  IMAD R7, R7, UR4, R0 ;  /* 0x0000000407077c24 */ /* 0x001fca000f8e0200 */
[----:B-1----:R-:W-:-:S13]  /*0060*/  ISETP.GE.AND P0, PT, R7, UR5, PT ;  /* 0x0000000507007c0c */ /* 0x002fda000bf06270 */
[----:B------:R-:W-:Y:S05]  /*0070*/  @P0 EXIT ;  /* 0x000000000000094d */ /* 0x000fea0003800000 */
[----:B------:R-:W0:Y:S01]  /*0080*/  LDC.64 R2, c[0x0][0x380] ;  /* 0x0000e000ff027b82 */ /* 0x000e220000000a00 */
[----:B------:R-:W1:Y:S01]  /*0090*/  LDCU.64 UR4, c[0x0][0x358] ;  /* 0x00006b00ff0477ac */ /* 0x000e620008000a00 */
[----:B------:R-:W2:Y:S06]  /*00a0*/  LDCU UR6, c[0x0][0x390] ;  /* 0x00007200ff0677ac */ /* 0x000eac0008000800 */
[----:B------:R-:W3:Y:S01]  /*00b0*/  LDC.64 R4, c[0x0][0x388] ;  /* 0x0000e200ff047b82 */ /* 0x000ee20000000a00 */
[----:B0-----:R-:W-:-:S06]  /*00c0*/  IMAD.WIDE R2, R7, 0x4, R2 ;  /* 0x0000000407027825 */ /* 0x001fcc00078e0202 */
[----:B-1----:R-:W2:Y:S01]  /*00d0*/  LDG.E R2, desc[UR4][R2.64] ;  /* 0x0000000402027981 */ /* 0x002ea2000c1e1900 */
[----:B---3--:R-:W-:-:S04]  /*00e0*/  IMAD.WIDE R4, R7, 0x4, R4 ;  /* 0x0000000407047825 */ /* 0x008fc800078e0204 */
[----:B--2---:R-:W-:-:S05]  /*00f0*/  FADD R7, -R2, UR6 ;  /* 0x0000000602077e21 */ /* 0x004fca0008000100 */
[----:B------:R-:W-:Y:S01]  /*0100*/  STG.E desc[UR4][R4.64], R7 ;  /* 0x0000000704007986 */ /* 0x000fe2000c101904 */
[----:B------:R-:W-:Y:S05]  /*0110*/  EXIT ;  /* 0x000000000000794d */ /* 0x000fea0003800000 */
.L_x_0:
[----:B------:R-:W-:-:S00]  /*0120*/  BRA `(.L_x_0) ;  /* 0xfffffffc00fc7947 */ /* 0x000fc0000383ffff */
[----:B------:R-:W-:-:S00]  /*0130*/  NOP ;  /* 0x0000000000007918 */ /* 0x000fc00000000000 */
        /* <DEDUP_REMOVED lines=12> */
.L_x_1:


//--------------------- .nv.shared.reserved.0     --------------------------
	.section	.nv.shared.reserved.0,"aw",@nobits
	.weak		__nv_reservedSMEM_offset_0_alias
	.size		__nv_reservedSMEM_offset_0_alias, 0, 64
	.other		__nv_reservedSMEM_offset_0_alias,@"STO_CUDA_RESERVED_SHARED STV_DEFAULT"
__nv_reservedSMEM_offset_0_alias:
	.zero		0
	.zero		64


//--------------------- .nv.constant0._Z15subtract_scalarPKfPffi --------------------------
	.section	.nv.constant0._Z15subtract_scalarPKfPffi,"a",@progbits
	.sectionflags	@""
	.align	4
.nv.constant0._Z15subtract_scalarPKfPffi:
	.zero		920


//--------------------- SYMBOLS --------------------------

	.type		.nv.reservedSmem.offset0,@object
	.size		.nv.reservedSmem.offset0,0x4
